	.headerflags	@"EF_CUDA_TEXMODE_UNIFIED EF_CUDA_64BIT_ADDRESS EF_CUDA_ACCELERATORS EF_CUDA_SM90 EF_CUDA_VIRTUAL_SM(EF_CUDA_SM90)"
	.elftype	@"ET_EXEC"


//--------------------- .nv.info                  --------------------------
	.section	.nv.info,"",@"SHT_CUDA_INFO"
	.align	4


	//----- nvinfo : EIATTR_REGCOUNT
	.align		4
        /*0000*/ 	.byte	0x04, 0x2f
        /*0002*/ 	.short	(.L_3 - .L_2)
	.align		4
.L_2:
        /*0004*/ 	.word	index@(triton_poi_fused__native_batch_norm_legit_no_training_hardtanh_9)
        /*0008*/ 	.word	0x00000012


	//----- nvinfo : EIATTR_MIN_STACK_SIZE
	.align		4
.L_3:
        /*000c*/ 	.byte	0x04, 0x12
        /*000e*/ 	.short	(.L_5 - .L_4)
	.align		4
.L_4:
        /*0010*/ 	.word	index@(triton_poi_fused__native_batch_norm_legit_no_training_hardtanh_9)
        /*0014*/ 	.word	0x00000000


	//----- nvinfo : EIATTR_FRAME_SIZE
	.align		4
.L_5:
        /*0018*/ 	.byte	0x04, 0x11
        /*001a*/ 	.short	(.L_7 - .L_6)
	.align		4
.L_6:
        /*001c*/ 	.word	index@(triton_poi_fused__native_batch_norm_legit_no_training_hardtanh_9)
        /*0020*/ 	.word	0x00000000


	//----- nvinfo : EIATTR_MIN_STACK_SIZE
	.align		4
.L_7:
        /*0024*/ 	.byte	0x04, 0x12
        /*0026*/ 	.short	(.L_9 - .L_8)
	.align		4
.L_8:
        /*0028*/ 	.word	index@(triton_poi_fused__native_batch_norm_legit_no_training_hardtanh_9)
        /*002c*/ 	.word	0x00000000
.L_9:


//--------------------- .nv.info.triton_poi_fused__native_batch_norm_legit_no_training_hardtanh_9 --------------------------
	.section	.nv.info.triton_poi_fused__native_batch_norm_legit_no_training_hardtanh_9,"",@"SHT_CUDA_INFO"
	.sectionflags	@""
	.align	4


	//----- nvinfo : EIATTR_CUDA_API_VERSION
	.align		4
        /*0000*/ 	.byte	0x04, 0x37
        /*0002*/ 	.short	(.L_11 - .L_10)
.L_10:
        /*0004*/ 	.word	0x0000007c


	//----- nvinfo : EIATTR_KPARAM_INFO
	.align		4
.L_11:
        /*0008*/ 	.byte	0x04, 0x17
        /*000a*/ 	.short	(.L_13 - .L_12)
.L_12:
        /*000c*/ 	.word	0x00000000
        /*0010*/ 	.short	0x0006
        /*0012*/ 	.short	0x0030
        /*0014*/ 	.byte	0x00, 0xf0, 0x11, 0x00


	//----- nvinfo : EIATTR_KPARAM_INFO
	.align		4
.L_13:
        /*0018*/ 	.byte	0x04, 0x17
        /*001a*/ 	.short	(.L_15 - .L_14)
.L_14:
        /*001c*/ 	.word	0x00000000
        /*0020*/ 	.short	0x0005
        /*0022*/ 	.short	0x0028
        /*0024*/ 	.byte	0x00, 0xf4, 0x21, 0x00


	//----- nvinfo : EIATTR_KPARAM_INFO
	.align		4
.L_15:
        /*0028*/ 	.byte	0x04, 0x17
        /*002a*/ 	.short	(.L_17 - .L_16)
.L_16:
        /*002c*/ 	.word	0x00000000
        /*0030*/ 	.short	0x0004
        /*0032*/ 	.short	0x0020
        /*0034*/ 	.byte	0x00, 0xf4, 0x21, 0x00


	//----- nvinfo : EIATTR_KPARAM_INFO
	.align		4
.L_17:
        /*0038*/ 	.byte	0x04, 0x17
        /*003a*/ 	.short	(.L_19 - .L_18)
.L_18:
        /*003c*/ 	.word	0x00000000
        /*0040*/ 	.short	0x0003
        /*0042*/ 	.short	0x0018
        /*0044*/ 	.byte	0x00, 0xf4, 0x21, 0x00


	//----- nvinfo : EIATTR_KPARAM_INFO
	.align		4
.L_19:
        /*0048*/ 	.byte	0x04, 0x17
        /*004a*/ 	.short	(.L_21 - .L_20)
.L_20:
        /*004c*/ 	.word	0x00000000
        /*0050*/ 	.short	0x0002
        /*0052*/ 	.short	0x0010
        /*0054*/ 	.byte	0x00, 0xf4, 0x21, 0x00


	//----- nvinfo : EIATTR_KPARAM_INFO
	.align		4
.L_21:
        /*0058*/ 	.byte	0x04, 0x17
        /*005a*/ 	.short	(.L_23 - .L_22)
.L_22:
        /*005c*/ 	.word	0x00000000
        /*0060*/ 	.short	0x0001
        /*0062*/ 	.short	0x0008
        /*0064*/ 	.byte	0x00, 0xf4, 0x21, 0x00


	//----- nvinfo : EIATTR_KPARAM_INFO
	.align		4
.L_23:
        /*0068*/ 	.byte	0x04, 0x17
        /*006a*/ 	.short	(.L_25 - .L_24)
.L_24:
        /*006c*/ 	.word	0x00000000
        /*0070*/ 	.short	0x0000
        /*0072*/ 	.short	0x0000
        /*0074*/ 	.byte	0x00, 0xf4, 0x21, 0x00


	//----- nvinfo : EIATTR_SPARSE_MMA_MASK
	.align		4
.L_25:
        /*0078*/ 	.byte	0x03, 0x50
        /*007a*/ 	.short	0x0000


	//----- nvinfo : EIATTR_MAXREG_COUNT
	.align		4
        /*007c*/ 	.byte	0x03, 0x1b
        /*007e*/ 	.short	0x00ff


	//----- nvinfo : EIATTR_EXIT_INSTR_OFFSETS
	.align		4
        /*0080*/ 	.byte	0x04, 0x1c
        /*0082*/ 	.short	(.L_27 - .L_26)


	//   ....[0]....
.L_26:
        /*0084*/ 	.word	0x00000320


	//   ....[1]....
        /*0088*/ 	.word	0x00000340


	//----- nvinfo : EIATTR_REQNTID
	.align		4
.L_27:
        /*008c*/ 	.byte	0x04, 0x10
        /*008e*/ 	.short	(.L_29 - .L_28)
.L_28:
        /*0090*/ 	.word	0x00000080
        /*0094*/ 	.word	0x00000001
        /*0098*/ 	.word	0x00000001


	//----- nvinfo : EIATTR_CBANK_PARAM_SIZE
	.align		4
.L_29:
        /*009c*/ 	.byte	0x03, 0x19
        /*009e*/ 	.short	0x0034


	//----- nvinfo : EIATTR_PARAM_CBANK
	.align		4
        /*00a0*/ 	.byte	0x04, 0x0a
        /*00a2*/ 	.short	(.L_31 - .L_30)
	.align		4
.L_30:
        /*00a4*/ 	.word	index@(.nv.constant0.triton_poi_fused__native_batch_norm_legit_no_training_hardtanh_9)
        /*00a8*/ 	.short	0x0210
        /*00aa*/ 	.short	0x0034


	//----- nvinfo : EIATTR_SW_WAR
	.align		4
.L_31:
        /*00ac*/ 	.byte	0x04, 0x36
        /*00ae*/ 	.short	(.L_33 - .L_32)
.L_32:
        /*00b0*/ 	.word	0x00000008
.L_33:


//--------------------- .nv.callgraph             --------------------------
	.section	.nv.callgraph,"",@"SHT_CUDA_CALLGRAPH"
	.align	4
	.sectionentsize	8
	.align		4
        /*0000*/ 	.word	0x00000000
	.align		4
        /*0004*/ 	.word	0xffffffff
	.align		4
        /*0008*/ 	.word	0x00000000
	.align		4
        /*000c*/ 	.word	0xfffffffe
	.align		4
        /*0010*/ 	.word	0x00000000
	.align		4
        /*0014*/ 	.word	0xfffffffd
	.align		4
        /*0018*/ 	.word	0x00000000
	.align		4
        /*001c*/ 	.word	0xfffffffc


//--------------------- .nv.constant4             --------------------------
	.section	.nv.constant4,"a",@progbits
	.align	8
	.align		8
.nv.constant4:
        /*0000*/ 	.dword	_$_str
	.align		8
        /*0008*/ 	.dword	_$_str_$_2


//--------------------- .text.triton_poi_fused__native_batch_norm_legit_no_training_hardtanh_9 --------------------------
	.section	.text.triton_poi_fused__native_batch_norm_legit_no_training_hardtanh_9,"ax",@progbits
	.align	128
        .global         triton_poi_fused__native_batch_norm_legit_no_training_hardtanh_9
        .type           triton_poi_fused__native_batch_norm_legit_no_training_hardtanh_9,@function
        .size           triton_poi_fused__native_batch_norm_legit_no_training_hardtanh_9,(.L_x_1 - triton_poi_fused__native_batch_norm_legit_no_training_hardtanh_9)
        .other          triton_poi_fused__native_batch_norm_legit_no_training_hardtanh_9,@"STO_CUDA_ENTRY STV_DEFAULT"
triton_poi_fused__native_batch_norm_legit_no_training_hardtanh_9:
.text.triton_poi_fused__native_batch_norm_legit_no_training_hardtanh_9:
[----:B------:R-:W0:Y:S01]  /*0000*/  LDC R1, c[0x0][0x28] ;  /* 0x00000a00ff017b82 */ /* 0x000e220000000800 */
[----:B------:R-:W1:Y:S07]  /*0010*/  S2R R0, SR_TID.X ;  /* 0x0000000000007919 */ /* 0x000e6e0000002100 */
[----:B------:R-:W2:Y:S01]  /*0020*/  LDC.64 R6, c[0x0][0x220] ;  /* 0x00008800ff067b82 */ /* 0x000ea20000000a00 */
[----:B------:R-:W-:Y:S01]  /*0030*/  CS2R R14, SRZ ;  /* 0x00000000000e7805 */ /* 0x000fe2000001ff00 */
[----:B------:R-:W-:Y:S01]  /*0040*/  ULDC.64 UR4, c[0x0][0x208] ;  /* 0x0000820000047ab9 */ /* 0x000fe20000000a00 */
[----:B------:R-:W3:Y:S05]  /*0050*/  S2R R3, SR_CTAID.X ;  /* 0x0000000000037919 */ /* 0x000eea0000002500 */
[----:B------:R-:W4:Y:S08]  /*0060*/  LDC.64 R4, c[0x0][0x218] ;  /* 0x00008600ff047b82 */ /* 0x000f300000000a00 */
[----:B------:R-:W5:Y:S08]  /*0070*/  LDC.64 R8, c[0x0][0x228] ;  /* 0x00008a00ff087b82 */ /* 0x000f700000000a00 */
[----:B------:R-:W5:Y:S01]  /*0080*/  LDC.64 R10, c[0x0][0x230] ;  /* 0x00008c00ff0a7b82 */ /* 0x000f620000000a00 */
[----:B-1----:R-:W-:-:S04]  /*0090*/  LOP3.LUT R0, R0, 0x7f, RZ, 0xc0, !PT ;  /* 0x0000007f00007812 */ /* 0x002fc800078ec0ff */
[----:B---3--:R-:W-:-:S04]  /*00a0*/  LEA R0, R3, R0, 0x7 ;  /* 0x0000000003007211 */ /* 0x008fc800078e38ff */
[C---:B------:R-:W-:Y:S01]  /*00b0*/  ISETP.GE.AND P0, PT, R0.reuse, 0x240, PT ;  /* 0x000002400000780c */ /* 0x040fe20003f06270 */
[----:B------:R-:W-:-:S05]  /*00c0*/  IMAD.HI R2, R0, 0x38e38e39, RZ ;  /* 0x38e38e3900027827 */ /* 0x000fca00078e02ff */
[----:B------:R-:W-:-:S04]  /*00d0*/  SHF.R.U32.HI R3, RZ, 0x1f, R2 ;  /* 0x0000001fff037819 */ /* 0x000fc80000011602 */
[----:B------:R-:W-:-:S05]  /*00e0*/  LEA.HI.SX32 R3, R2, R3, 0x1b ;  /* 0x0000000302037211 */ /* 0x000fca00078fdaff */
[----:B------:R-:W-:Y:S02]  /*00f0*/  IMAD R13, R3, -0x90, R0 ;  /* 0xffffff70030d7824 */ /* 0x000fe400078e0200 */
[----:B------:R-:W1:Y:S02]  /*0100*/  LDC.64 R2, c[0x0][0x210] ;  /* 0x00008400ff027b82 */ /* 0x000e640000000a00 */
[----:B--2---:R-:W-:-:S05]  /*0110*/  IMAD.WIDE R6, R13, 0x4, R6 ;  /* 0x000000040d067825 */ /* 0x004fca00078e0206 */
[----:B------:R5:W2:Y:S01]  /*0120*/  @!P0 LDG.E.EL R14, desc[UR4][R6.64] ;  /* 0x00000004060e8981 */ /* 0x000aa2000c2e1900 */
[----:B------:R-:W-:Y:S01]  /*0130*/  HFMA2.MMA R12, -RZ, RZ, 0, 0 ;  /* 0x00000000ff0c7435 */ /* 0x000fe200000001ff */
[----:B----4-:R-:W-:-:S05]  /*0140*/  IMAD.WIDE R4, R13, 0x4, R4 ;  /* 0x000000040d047825 */ /* 0x010fca00078e0204 */
[----:B------:R-:W3:Y:S01]  /*0150*/  @!P0 LDG.E.EL R15, desc[UR4][R4.64] ;  /* 0x00000004040f8981 */ /* 0x000ee2000c2e1900 */
[----:B-----5:R-:W-:-:S04]  /*0160*/  IMAD.WIDE R6, R13, 0x4, R8 ;  /* 0x000000040d067825 */ /* 0x020fc800078e0208 */
[----:B-1----:R-:W-:-:S04]  /*0170*/  IMAD.WIDE R2, R0, 0x4, R2 ;  /* 0x0000000400027825 */ /* 0x002fc800078e0202 */
[----:B0-----:R-:W-:Y:S01]  /*0180*/  IMAD.WIDE R8, R13, 0x4, R10 ;  /* 0x000000040d087825 */ /* 0x001fe200078e020a */
[----:B------:R0:W3:Y:S01]  /*0190*/  @!P0 LDG.E R12, desc[UR4][R2.64] ;  /* 0x00000004020c8981 */ /* 0x0000e2000c1e1900 */
[----:B------:R-:W-:-:S06]  /*01a0*/  CS2R R10, SRZ ;  /* 0x00000000000a7805 */ /* 0x000fcc000001ff00 */
[----:B------:R-:W4:Y:S04]  /*01b0*/  @!P0 LDG.E.EL R10, desc[UR4][R6.64] ;  /* 0x00000004060a8981 */ /* 0x000f28000c2e1900 */
[----:B------:R-:W4:Y:S01]  /*01c0*/  @!P0 LDG.E.EL R11, desc[UR4][R8.64] ;  /* 0x00000004080b8981 */ /* 0x000f22000c2e1900 */
[----:B0-----:R-:W-:Y:S01]  /*01d0*/  MOV R2, 0x3e800000 ;  /* 0x3e80000000027802 */ /* 0x001fe20000000f00 */
[----:B--2---:R-:W-:-:S04]  /*01e0*/  FADD R14, R14, 9.9999997473787516356e-06 ;  /* 0x3727c5ac0e0e7421 */ /* 0x004fc80000000000 */
[----:B------:R-:W0:Y:S02]  /*01f0*/  MUFU.SQRT R13, R14 ;  /* 0x0000000e000d7308 */ /* 0x000e240000002000 */
[C---:B0-----:R-:W-:Y:S02]  /*0200*/  FSETP.GT.AND P1, PT, R13.reuse, 8.50705917302346158658e+37, PT ;  /* 0x7e8000000d00780b */ /* 0x041fe40003f24000 */
[----:B------:R-:W-:-:S11]  /*0210*/  FSETP.GEU.AND P2, PT, R13, 1.175494350822287508e-38, PT ;  /* 0x008000000d00780b */ /* 0x000fd60003f4e000 */
[----:B------:R-:W-:-:S04]  /*0220*/  @P1 FMUL R13, R13, 0.25 ;  /* 0x3e8000000d0d1820 */ /* 0x000fc80000400000 */
[----:B------:R-:W-:-:S06]  /*0230*/  @!P2 FMUL R13, R13, 16777216 ;  /* 0x4b8000000d0da820 */ /* 0x000fcc0000400000 */
[----:B------:R-:W0:Y:S01]  /*0240*/  MUFU.RCP R13, R13 ;  /* 0x0000000d000d7308 */ /* 0x000e220000001000 */
[----:B------:R-:W-:Y:S01]  /*0250*/  FSEL R2, R2, 1, P1 ;  /* 0x3f80000002027808 */ /* 0x000fe20000800000 */
[----:B---3--:R-:W-:-:S04]  /*0260*/  FADD R12, -R15, R12 ;  /* 0x0000000c0f0c7221 */ /* 0x008fc80000000100 */
[----:B------:R-:W-:-:S04]  /*0270*/  @!P2 FMUL R2, R2, 16777216 ;  /* 0x4b8000000202a820 */ /* 0x000fc80000400000 */
[----:B0-----:R-:W-:-:S04]  /*0280*/  FMUL R3, R13, R2 ;  /* 0x000000020d037220 */ /* 0x001fc80000400000 */
[----:B------:R-:W-:Y:S02]  /*0290*/  FMUL R12, R12, R3 ;  /* 0x000000030c0c7220 */ /* 0x000fe40000400000 */
[----:B------:R-:W0:Y:S02]  /*02a0*/  LDC.64 R2, c[0x0][0x238] ;  /* 0x00008e00ff027b82 */ /* 0x000e240000000a00 */
[----:B----4-:R-:W-:-:S05]  /*02b0*/  FFMA R10, R12, R10, R11 ;  /* 0x0000000a0c0a7223 */ /* 0x010fca000000000b */
[----:B------:R-:W-:-:S04]  /*02c0*/  FSETP.GTU.AND P1, PT, R10, RZ, PT ;  /* 0x000000ff0a00720b */ /* 0x000fc80003f2c000 */
[----:B------:R-:W-:-:S04]  /*02d0*/  FSEL R5, R10, RZ, P1 ;  /* 0x000000ff0a057208 */ /* 0x000fc80000800000 */
[C---:B------:R-:W-:Y:S02]  /*02e0*/  FSETP.GEU.AND P2, PT, R5.reuse, 6, PT ;  /* 0x40c000000500780b */ /* 0x040fe40003f4e000 */
[----:B------:R-:W-:Y:S01]  /*02f0*/  FSETP.NAN.AND P1, PT, R5, R5, PT ;  /* 0x000000050500720b */ /* 0x000fe20003f28000 */
[----:B0-----:R-:W-:-:S10]  /*0300*/  IMAD.WIDE R2, R0, 0x4, R2 ;  /* 0x0000000400027825 */ /* 0x001fd400078e0202 */
[----:B------:R-:W-:Y:S01]  /*0310*/  @P2 SEL R5, R5, 0x40c00000, P1 ;  /* 0x40c0000005052807 */ /* 0x000fe20000800000 */
[----:B------:R-:W-:Y:S06]  /*0320*/  @P0 EXIT ;  /* 0x000000000000094d */ /* 0x000fec0003800000 */
[----:B------:R-:W-:Y:S01]  /*0330*/  STG.E desc[UR4][R2.64], R5 ;  /* 0x0000000502007986 */ /* 0x000fe2000c101904 */
[----:B------:R-:W-:Y:S05]  /*0340*/  EXIT ;  /* 0x000000000000794d */ /* 0x000fea0003800000 */
.L_x_0:
[----:B------:R-:W-:-:S00]  /*0350*/  BRA `(.L_x_0) ;  /* 0xfffffffc00fc7947 */ /* 0x000fc0000383ffff */
[----:B------:R-:W-:-:S00]  /*0360*/  NOP ;  /* 0x0000000000007918 */ /* 0x000fc00000000000 */
        /* <DEDUP_REMOVED lines=9> */
.L_x_1:


//--------------------- .nv.global.init           --------------------------
	.section	.nv.global.init,"aw",@progbits
.nv.global.init:
	.type		_$_str,@object
	.size		_$_str,(_$_str_$_2 - _$_str)
_$_str:
        /*0000*/ 	.byte	0x5f, 0x5f, 0x43, 0x55, 0x44, 0x41, 0x5f, 0x46, 0x54, 0x5a, 0x00
	.type		_$_str_$_2,@object
	.size		_$_str_$_2,(.L_1 - _$_str_$_2)
_$_str_$_2:
        /*000b*/ 	.byte	0x5f, 0x5f, 0x43, 0x55, 0x44, 0x41, 0x5f, 0x50, 0x52, 0x45, 0x43, 0x5f, 0x53, 0x51, 0x52, 0x54
        /*001b*/ 	.byte	0x00
.L_1:


//--------------------- .nv.constant0.triton_poi_fused__native_batch_norm_legit_no_training_hardtanh_9 --------------------------
	.section	.nv.constant0.triton_poi_fused__native_batch_norm_legit_no_training_hardtanh_9,"a",@progbits
	.sectionflags	@""
	.align	4
.nv.constant0.triton_poi_fused__native_batch_norm_legit_no_training_hardtanh_9:
	.zero		580
